//
// Generated by NVIDIA NVVM Compiler
//
// Compiler Build ID: CL-36424714
// Cuda compilation tools, release 13.0, V13.0.88
// Based on NVVM 20.0.0
//

.version 9.0
.target sm_100
.address_size 64

	// .globl	_Z6pchasePjjPm
// _ZZ6pchasePjjPmE8s_tvalue has been demoted
// _ZZ6pchasePjjPmE7s_index has been demoted

.visible .entry _Z6pchasePjjPm(
	.param .u64 .ptr .align 1 _Z6pchasePjjPm_param_0,
	.param .u32 _Z6pchasePjjPm_param_1,
	.param .u64 .ptr .align 1 _Z6pchasePjjPm_param_2
)
{
	.reg .pred 	%p<16>;
	.reg .b32 	%r<168>;
	.reg .b64 	%rd<25>;
	// demoted variable
	.shared .align 8 .b8 _ZZ6pchasePjjPmE8s_tvalue[256];
	// demoted variable
	.shared .align 4 .b8 _ZZ6pchasePjjPmE7s_index[128];
	ld.param.u64 	%rd3, [_Z6pchasePjjPm_param_0];
	ld.param.u32 	%r55, [_Z6pchasePjjPm_param_1];
	ld.param.u64 	%rd4, [_Z6pchasePjjPm_param_2];
	mov.u32 	%r57, _ZZ6pchasePjjPmE7s_index;
	cvt.u64.u32 	%rd6, %r57;
	cvta.shared.u64 	%rd5, %rd6;
	// begin inline asm
	.reg .u64 smem_ptr64;
	cvta.to.shared.u64 smem_ptr64, %rd5;
	
	// end inline asm
	setp.eq.s32 	%p1, %r55, 0;
	mov.b32 	%r146, 0;
	@%p1 bra 	$L__BB0_7;
	and.b32  	%r1, %r55, 3;
	setp.lt.u32 	%p2, %r55, 4;
	mov.b32 	%r146, 0;
	@%p2 bra 	$L__BB0_4;
	and.b32  	%r61, %r55, -4;
	neg.s32 	%r147, %r61;
	mov.b32 	%r146, 0;
$L__BB0_3:
	mul.wide.u32 	%rd11, %r146, 4;
	add.s64 	%rd7, %rd3, %rd11;
	// begin inline asm
	ld.global.ca.u32 %r62, [%rd7];
	// end inline asm
	mul.wide.u32 	%rd12, %r62, 4;
	add.s64 	%rd8, %rd3, %rd12;
	// begin inline asm
	ld.global.ca.u32 %r63, [%rd8];
	// end inline asm
	mul.wide.u32 	%rd13, %r63, 4;
	add.s64 	%rd9, %rd3, %rd13;
	// begin inline asm
	ld.global.ca.u32 %r64, [%rd9];
	// end inline asm
	mul.wide.u32 	%rd14, %r64, 4;
	add.s64 	%rd10, %rd3, %rd14;
	// begin inline asm
	ld.global.ca.u32 %r146, [%rd10];
	// end inline asm
	add.s32 	%r147, %r147, 4;
	setp.eq.s32 	%p3, %r147, 0;
	@%p3 bra 	$L__BB0_4;
	bra.uni 	$L__BB0_3;
$L__BB0_4:
	setp.eq.s32 	%p4, %r1, 0;
	@%p4 bra 	$L__BB0_7;
	neg.s32 	%r144, %r1;
$L__BB0_6:
	.pragma "nounroll";
	mul.wide.u32 	%rd16, %r146, 4;
	add.s64 	%rd15, %rd3, %rd16;
	// begin inline asm
	ld.global.ca.u32 %r146, [%rd15];
	// end inline asm
	add.s32 	%r144, %r144, 1;
	setp.ne.s32 	%p5, %r144, 0;
	@%p5 bra 	$L__BB0_6;
$L__BB0_7:
	setp.eq.s32 	%p6, %r55, 0;
	mov.b64 	%rd24, 0;
	@%p6 bra 	$L__BB0_23;
	neg.s32 	%r150, %r55;
	mov.u32 	%r149, _ZZ6pchasePjjPmE8s_tvalue;
$L__BB0_9:
	.pragma "nounroll";
	mul.wide.u32 	%rd19, %r146, 4;
	add.s64 	%rd18, %rd3, %rd19;
	// begin inline asm
	mov.u32 %r68, %clock;
	ld.global.ca.u32 %r146, [%rd18];
	st.shared.u32 [smem_ptr64], %r146;mov.u32 %r70, %clock;
	add.u64 smem_ptr64, smem_ptr64, 4;
	// end inline asm
	sub.s32 	%r71, %r70, %r68;
	cvt.u64.u32 	%rd20, %r71;
	st.shared.u64 	[%r149], %rd20;
	add.s32 	%r150, %r150, 1;
	setp.eq.s32 	%p7, %r150, 0;
	add.s32 	%r149, %r149, 8;
	@%p7 bra 	$L__BB0_10;
	bra.uni 	$L__BB0_9;
$L__BB0_10:
	and.b32  	%r16, %r55, 15;
	setp.lt.u32 	%p8, %r55, 16;
	mov.b32 	%r156, 0;
	mov.u32 	%r167, %r156;
	@%p8 bra 	$L__BB0_13;
	and.b32  	%r156, %r55, -16;
	mov.u32 	%r76, _ZZ6pchasePjjPmE8s_tvalue;
	add.s32 	%r152, %r76, 64;
	neg.s32 	%r153, %r156;
	mov.b32 	%r167, 0;
$L__BB0_12:
	.pragma "nounroll";
	ld.shared.u32 	%r77, [%r152+-64];
	add.s32 	%r78, %r167, %r77;
	ld.shared.u32 	%r79, [%r152+-56];
	add.s32 	%r80, %r78, %r79;
	ld.shared.u32 	%r81, [%r152+-48];
	add.s32 	%r82, %r80, %r81;
	ld.shared.u32 	%r83, [%r152+-40];
	add.s32 	%r84, %r82, %r83;
	ld.shared.u32 	%r85, [%r152+-32];
	add.s32 	%r86, %r84, %r85;
	ld.shared.u32 	%r87, [%r152+-24];
	add.s32 	%r88, %r86, %r87;
	ld.shared.u32 	%r89, [%r152+-16];
	add.s32 	%r90, %r88, %r89;
	ld.shared.u32 	%r91, [%r152+-8];
	add.s32 	%r92, %r90, %r91;
	ld.shared.u32 	%r93, [%r152];
	add.s32 	%r94, %r92, %r93;
	ld.shared.u32 	%r95, [%r152+8];
	add.s32 	%r96, %r94, %r95;
	ld.shared.u32 	%r97, [%r152+16];
	add.s32 	%r98, %r96, %r97;
	ld.shared.u32 	%r99, [%r152+24];
	add.s32 	%r100, %r98, %r99;
	ld.shared.u32 	%r101, [%r152+32];
	add.s32 	%r102, %r100, %r101;
	ld.shared.u32 	%r103, [%r152+40];
	add.s32 	%r104, %r102, %r103;
	ld.shared.u32 	%r105, [%r152+48];
	add.s32 	%r106, %r104, %r105;
	ld.shared.u32 	%r107, [%r152+56];
	add.s32 	%r167, %r106, %r107;
	add.s32 	%r153, %r153, 16;
	add.s32 	%r152, %r152, 128;
	setp.ne.s32 	%p9, %r153, 0;
	@%p9 bra 	$L__BB0_12;
$L__BB0_13:
	setp.eq.s32 	%p10, %r16, 0;
	@%p10 bra 	$L__BB0_22;
	and.b32  	%r34, %r55, 7;
	setp.lt.u32 	%p11, %r16, 8;
	@%p11 bra 	$L__BB0_16;
	shl.b32 	%r109, %r156, 3;
	mov.u32 	%r110, _ZZ6pchasePjjPmE8s_tvalue;
	add.s32 	%r111, %r110, %r109;
	ld.shared.u32 	%r112, [%r111];
	add.s32 	%r113, %r167, %r112;
	ld.shared.u32 	%r114, [%r111+8];
	add.s32 	%r115, %r113, %r114;
	ld.shared.u32 	%r116, [%r111+16];
	add.s32 	%r117, %r115, %r116;
	ld.shared.u32 	%r118, [%r111+24];
	add.s32 	%r119, %r117, %r118;
	ld.shared.u32 	%r120, [%r111+32];
	add.s32 	%r121, %r119, %r120;
	ld.shared.u32 	%r122, [%r111+40];
	add.s32 	%r123, %r121, %r122;
	ld.shared.u32 	%r124, [%r111+48];
	add.s32 	%r125, %r123, %r124;
	ld.shared.u32 	%r126, [%r111+56];
	add.s32 	%r167, %r125, %r126;
	add.s32 	%r156, %r156, 8;
$L__BB0_16:
	setp.eq.s32 	%p12, %r34, 0;
	@%p12 bra 	$L__BB0_22;
	and.b32  	%r40, %r55, 3;
	setp.lt.u32 	%p13, %r34, 4;
	@%p13 bra 	$L__BB0_19;
	shl.b32 	%r128, %r156, 3;
	mov.u32 	%r129, _ZZ6pchasePjjPmE8s_tvalue;
	add.s32 	%r130, %r129, %r128;
	ld.shared.u32 	%r131, [%r130];
	add.s32 	%r132, %r167, %r131;
	ld.shared.u32 	%r133, [%r130+8];
	add.s32 	%r134, %r132, %r133;
	ld.shared.u32 	%r135, [%r130+16];
	add.s32 	%r136, %r134, %r135;
	ld.shared.u32 	%r137, [%r130+24];
	add.s32 	%r167, %r136, %r137;
	add.s32 	%r156, %r156, 4;
$L__BB0_19:
	setp.eq.s32 	%p14, %r40, 0;
	@%p14 bra 	$L__BB0_22;
	shl.b32 	%r138, %r156, 3;
	mov.u32 	%r139, _ZZ6pchasePjjPmE8s_tvalue;
	add.s32 	%r165, %r139, %r138;
	neg.s32 	%r164, %r40;
$L__BB0_21:
	.pragma "nounroll";
	ld.shared.u32 	%r140, [%r165];
	add.s32 	%r167, %r167, %r140;
	add.s32 	%r165, %r165, 8;
	add.s32 	%r164, %r164, 1;
	setp.ne.s32 	%p15, %r164, 0;
	@%p15 bra 	$L__BB0_21;
$L__BB0_22:
	cvt.u64.u32 	%rd24, %r167;
$L__BB0_23:
	cvta.to.global.u64 	%rd21, %rd4;
	mov.u32 	%r141, %tid.x;
	mul.wide.u32 	%rd22, %r141, 8;
	add.s64 	%rd23, %rd21, %rd22;
	st.global.u64 	[%rd23], %rd24;
	ret;

}


// ===== COMPILED SASS (sm_100) =====

	.target	sm_100

	.elftype	@"ET_EXEC"


//--------------------- .note.nv.tkinfo           --------------------------
	.section	.note.nv.tkinfo,"",@"SHT_NOTE"
	.sectionflags	@"SHF_NOTE_NV_TKINFO"
	.tkinfo
        /*0018*/ 	.word	0x00000002
        /*0030*/ 	.string	""
        /*0030*/ 	.string	"ptxas"
        /*0030*/ 	.string	"Cuda compilation tools, release 13.0, V13.0.88"
        /*0030*/ 	.string	"Build cuda_13.0.r13.0/compiler.36424714_0"
        /*0030*/ 	.string	"-arch sm_100 -m 64 "



//--------------------- .note.nv.cuinfo           --------------------------
	.section	.note.nv.cuinfo,"",@"SHT_NOTE"
	.sectionflags	@"SHF_NOTE_NV_CUINFO"
        /*0018*/ 	.short	0x0002
        /*001a*/ 	.short	0x0064
        /*001c*/ 	.short	0x0082
	.zero		2


//--------------------- .nv.info                  --------------------------
	.section	.nv.info,"",@"SHT_CUDA_INFO"
	.align	4


	//----- nvinfo : EIATTR_REGCOUNT
	.align		4
        /*0000*/ 	.byte	0x04, 0x2f
        /*0002*/ 	.short	(.L_1 - .L_0)
	.align		4
.L_0:
        /*0004*/ 	.word	index@(_Z6pchasePjjPm)
        /*0008*/ 	.word	0x00000014


	//----- nvinfo : EIATTR_FRAME_SIZE
	.align		4
.L_1:
        /*000c*/ 	.byte	0x04, 0x11
        /*000e*/ 	.short	(.L_3 - .L_2)
	.align		4
.L_2:
        /*0010*/ 	.word	index@(_Z6pchasePjjPm)
        /*0014*/ 	.word	0x00000000


	//----- nvinfo : EIATTR_MIN_STACK_SIZE
	.align		4
.L_3:
        /*0018*/ 	.byte	0x04, 0x12
        /*001a*/ 	.short	(.L_5 - .L_4)
	.align		4
.L_4:
        /*001c*/ 	.word	index@(_Z6pchasePjjPm)
        /*0020*/ 	.word	0x00000000
.L_5:


//--------------------- .nv.compat                --------------------------
	.section	.nv.compat,"",@"SHT_CUDA_COMPAT_INFO"
	.align	4
        /*0000*/ 	.byte	0x02, 0x09, 0x00, 0x00, 0x02, 0x02, 0x01, 0x00, 0x02, 0x05, 0x05, 0x00, 0x03, 0x07, 0x01, 0x01
        /*0010*/ 	.byte	0x02, 0x03, 0x00, 0x00, 0x02, 0x06, 0x01, 0x00, 0x04, 0x0b, 0x08, 0x00, 0x09, 0x00, 0x00, 0x00
        /*0020*/ 	.byte	0x00, 0x00, 0x00, 0x00


//--------------------- .nv.info._Z6pchasePjjPm   --------------------------
	.section	.nv.info._Z6pchasePjjPm,"",@"SHT_CUDA_INFO"
	.sectionflags	@""
	.align	4


	//----- nvinfo : EIATTR_CUDA_API_VERSION
	.align		4
        /*0000*/ 	.byte	0x04, 0x37
        /*0002*/ 	.short	(.L_7 - .L_6)
.L_6:
        /*0004*/ 	.word	0x00000082


	//----- nvinfo : EIATTR_KPARAM_INFO
	.align		4
.L_7:
        /*0008*/ 	.byte	0x04, 0x17
        /*000a*/ 	.short	(.L_9 - .L_8)
.L_8:
        /*000c*/ 	.word	0x00000000
        /*0010*/ 	.short	0x0002
        /*0012*/ 	.short	0x0010
        /*0014*/ 	.byte	0x00, 0xf5, 0x21, 0x00


	//----- nvinfo : EIATTR_KPARAM_INFO
	.align		4
.L_9:
        /*0018*/ 	.byte	0x04, 0x17
        /*001a*/ 	.short	(.L_11 - .L_10)
.L_10:
        /*001c*/ 	.word	0x00000000
        /*0020*/ 	.short	0x0001
        /*0022*/ 	.short	0x0008
        /*0024*/ 	.byte	0x00, 0xf0, 0x11, 0x00


	//----- nvinfo : EIATTR_KPARAM_INFO
	.align		4
.L_11:
        /*0028*/ 	.byte	0x04, 0x17
        /*002a*/ 	.short	(.L_13 - .L_12)
.L_12:
        /*002c*/ 	.word	0x00000000
        /*0030*/ 	.short	0x0000
        /*0032*/ 	.short	0x0000
        /*0034*/ 	.byte	0x00, 0xf5, 0x21, 0x00


	//----- nvinfo : EIATTR_SPARSE_MMA_MASK
	.align		4
.L_13:
        /*0038*/ 	.byte	0x03, 0x50
        /*003a*/ 	.short	0x0000


	//----- nvinfo : EIATTR_MAXREG_COUNT
	.align		4
        /*003c*/ 	.byte	0x03, 0x1b
        /*003e*/ 	.short	0x00ff


	//----- nvinfo : EIATTR_MERCURY_ISA_VERSION
	.align		4
        /*0040*/ 	.byte	0x03, 0x5f
        /*0042*/ 	.short	0x0101


	//----- nvinfo : EIATTR_VRC_CTA_INIT_COUNT
	.align		4
        /*0044*/ 	.byte	0x02, 0x4a
	.zero		1
	.zero		1


	//----- nvinfo : EIATTR_EXIT_INSTR_OFFSETS
	.align		4
        /*0048*/ 	.byte	0x04, 0x1c
        /*004a*/ 	.short	(.L_15 - .L_14)


	//   ....[0]....
.L_14:
        /*004c*/ 	.word	0x00000a50


	//----- nvinfo : EIATTR_CBANK_PARAM_SIZE
	.align		4
.L_15:
        /*0050*/ 	.byte	0x03, 0x19
        /*0052*/ 	.short	0x0018


	//----- nvinfo : EIATTR_PARAM_CBANK
	.align		4
        /*0054*/ 	.byte	0x04, 0x0a
        /*0056*/ 	.short	(.L_17 - .L_16)
	.align		4
.L_16:
        /*0058*/ 	.word	index@(.nv.constant0._Z6pchasePjjPm)
        /*005c*/ 	.short	0x0380
        /*005e*/ 	.short	0x0018


	//----- nvinfo : EIATTR_SW_WAR
	.align		4
.L_17:
        /*0060*/ 	.byte	0x04, 0x36
        /*0062*/ 	.short	(.L_19 - .L_18)
.L_18:
        /*0064*/ 	.word	0x00000008
.L_19:


//--------------------- .nv.callgraph             --------------------------
	.section	.nv.callgraph,"",@"SHT_CUDA_CALLGRAPH"
	.align	4
	.sectionentsize	8
	.align		4
        /*0000*/ 	.word	0x00000000
	.align		4
        /*0004*/ 	.word	0xffffffff
	.align		4
        /*0008*/ 	.word	0x00000000
	.align		4
        /*000c*/ 	.word	0xfffffffe
	.align		4
        /*0010*/ 	.word	0x00000000
	.align		4
        /*0014*/ 	.word	0xfffffffd
	.align		4
        /*0018*/ 	.word	0x00000000
	.align		4
        /*001c*/ 	.word	0xfffffffc


//--------------------- .text._Z6pchasePjjPm      --------------------------
	.section	.text._Z6pchasePjjPm,"ax",@progbits
	.align	128
        .global         _Z6pchasePjjPm
        .type           _Z6pchasePjjPm,@function
        .size           _Z6pchasePjjPm,(.L_x_13 - _Z6pchasePjjPm)
        .other          _Z6pchasePjjPm,@"STO_CUDA_ENTRY STV_DEFAULT"
_Z6pchasePjjPm:
.text._Z6pchasePjjPm:
[----:B------:R-:W-:Y:S08]  /*0000*/  LDC R1, c[0x0][0x37c] ;  /* 0x0000df00ff017b82 */ /* 0x000ff00000000800 */
[----:B------:R-:W0:Y:S01]  /*0010*/  S2UR UR5, SR_CgaCtaId ;  /* 0x00000000000579c3 */ /* 0x000e220000008800 */
[----:B------:R-:W1:Y:S01]  /*0020*/  LDCU UR7, c[0x0][0x388] ;  /* 0x00007100ff0777ac */ /* 0x000e620008000800 */
[----:B------:R-:W-:Y:S01]  /*0030*/  IMAD.MOV.U32 R11, RZ, RZ, RZ ;  /* 0x000000ffff0b7224 */ /* 0x000fe200078e00ff */
[----:B------:R-:W-:Y:S01]  /*0040*/  UMOV UR4, 0x400 ;  /* 0x0000040000047882 */ /* 0x000fe20000000000 */
[----:B------:R-:W2:Y:S04]  /*0050*/  LDCU.64 UR10, c[0x0][0x358] ;  /* 0x00006b00ff0a77ac */ /* 0x000ea80008000a00 */
[----:B------:R-:W3:Y:S01]  /*0060*/  S2UR UR6, SR_SWINHI ;  /* 0x00000000000679c3 */ /* 0x000ee20000002f00 */
[----:B------:R-:W-:-:S02]  /*0070*/  UIADD3 UR4, UPT, UPT, UR4, 0x100, URZ ;  /* 0x0000010004047890 */ /* 0x000fc4000fffe0ff */
[----:B-1----:R-:W-:Y:S02]  /*0080*/  UISETP.NE.AND UP0, UPT, UR7, URZ, UPT ;  /* 0x000000ff0700728c */ /* 0x002fe4000bf05270 */
[----:B0-----:R-:W-:-:S07]  /*0090*/  ULEA UR4, UR5, UR4, 0x18 ;  /* 0x0000000405047291 */ /* 0x001fce000f8ec0ff */
[----:B------:R-:W-:Y:S01]  /*00a0*/  UMOV UR4, UR4 ;  /* 0x0000000400047c82 */ /* 0x000fe20008000000 */
[----:B---3--:R-:W-:Y:S02]  /*00b0*/  UMOV UR5, UR6 ;  /* 0x0000000600057c82 */ /* 0x008fe40008000000 */
[----:B------:R-:W-:Y:S01]  /*00c0*/  UMOV UR8, UR4 ;  /* 0x0000000400087c82 */ /* 0x000fe20008000000 */
[----:B--2---:R-:W-:Y:S05]  /*00d0*/  BRA.U !UP0, `(.L_x_0) ;  /* 0x0000000108707547 */ /* 0x004fea000b800000 */
[----:B------:R-:W-:Y:S01]  /*00e0*/  UISETP.GE.U32.AND UP1, UPT, UR7, 0x4, UPT ;  /* 0x000000040700788c */ /* 0x000fe2000bf26070 */
[----:B------:R-:W-:Y:S01]  /*00f0*/  IMAD.MOV.U32 R11, RZ, RZ, RZ ;  /* 0x000000ffff0b7224 */ /* 0x000fe200078e00ff */
[----:B------:R-:W-:-:S04]  /*0100*/  ULOP3.LUT UR4, UR7, 0x3, URZ, 0xc0, !UPT ;  /* 0x0000000307047892 */ /* 0x000fc8000f8ec0ff */
[----:B------:R-:W-:-:S03]  /*0110*/  UISETP.NE.AND UP0, UPT, UR4, URZ, UPT ;  /* 0x000000ff0400728c */ /* 0x000fc6000bf05270 */
[----:B------:R-:W-:Y:S08]  /*0120*/  BRA.U !UP1, `(.L_x_1) ;  /* 0x00000001093c7547 */ /* 0x000ff0000b800000 */
[----:B------:R-:W-:Y:S01]  /*0130*/  ULOP3.LUT UR5, UR7, 0xfffffffc, URZ, 0xc0, !UPT ;  /* 0xfffffffc07057892 */ /* 0x000fe2000f8ec0ff */
[----:B------:R-:W-:-:S03]  /*0140*/  IMAD.MOV.U32 R11, RZ, RZ, RZ ;  /* 0x000000ffff0b7224 */ /* 0x000fc600078e00ff */
[----:B------:R-:W-:-:S12]  /*0150*/  UIADD3 UR5, UPT, UPT, -UR5, URZ, URZ ;  /* 0x000000ff05057290 */ /* 0x000fd8000fffe1ff */
.L_x_2:
[----:B0-----:R-:W0:Y:S02]  /*0160*/  LDC.64 R8, c[0x0][0x380] ;  /* 0x0000e000ff087b82 */ /* 0x001e240000000a00 */
[----:B0----5:R-:W-:-:S06]  /*0170*/  IMAD.WIDE.U32 R2, R11, 0x4, R8 ;  /* 0x000000040b027825 */ /* 0x021fcc00078e0008 */
[----:B------:R-:W2:Y:S02]  /*0180*/  LDG.E.STRONG.SM R3, desc[UR10][R2.64] ;  /* 0x0000000a02037981 */ /* 0x000ea4000c1eb900 */
[----:B--2---:R-:W-:-:S06]  /*0190*/  IMAD.WIDE.U32 R4, R3, 0x4, R8 ;  /* 0x0000000403047825 */ /* 0x004fcc00078e0008 */
[----:B------:R-:W2:Y:S02]  /*01a0*/  LDG.E.STRONG.SM R5, desc[UR10][R4.64] ;  /* 0x0000000a04057981 */ /* 0x000ea4000c1eb900 */
[----:B--2---:R-:W-:-:S06]  /*01b0*/  IMAD.WIDE.U32 R6, R5, 0x4, R8 ;  /* 0x0000000405067825 */ /* 0x004fcc00078e0008 */
[----:B------:R-:W2:Y:S01]  /*01c0*/  LDG.E.STRONG.SM R7, desc[UR10][R6.64] ;  /* 0x0000000a06077981 */ /* 0x000ea2000c1eb900 */
[----:B------:R-:W-:-:S04]  /*01d0*/  UIADD3 UR5, UPT, UPT, UR5, 0x4, URZ ;  /* 0x0000000405057890 */ /* 0x000fc8000fffe0ff */
[----:B------:R-:W-:Y:S01]  /*01e0*/  UISETP.NE.AND UP1, UPT, UR5, URZ, UPT ;  /* 0x000000ff0500728c */ /* 0x000fe2000bf25270 */
[----:B--2---:R-:W-:-:S05]  /*01f0*/  IMAD.WIDE.U32 R8, R7, 0x4, R8 ;  /* 0x0000000407087825 */ /* 0x004fca00078e0008 */
[----:B------:R0:W5:Y:S03]  /*0200*/  LDG.E.STRONG.SM R11, desc[UR10][R8.64] ;  /* 0x0000000a080b7981 */ /* 0x000166000c1eb900 */
[----:B------:R-:W-:Y:S05]  /*0210*/  BRA.U UP1, `(.L_x_2) ;  /* 0xfffffffd01d07547 */ /* 0x000fea000b83ffff */
.L_x_1:
[----:B------:R-:W-:Y:S05]  /*0220*/  BRA.U !UP0, `(.L_x_0) ;  /* 0x00000001081c7547 */ /* 0x000fea000b800000 */
[----:B------:R-:W1:Y:S01]  /*0230*/  LDC.64 R2, c[0x0][0x380] ;  /* 0x0000e000ff027b82 */ /* 0x000e620000000a00 */
[----:B------:R-:W-:-:S12]  /*0240*/  UIADD3 UR4, UPT, UPT, -UR4, URZ, URZ ;  /* 0x000000ff04047290 */ /* 0x000fd8000fffe1ff */
.L_x_3:
[----:B-1---5:R-:W-:-:S05]  /*0250*/  IMAD.WIDE.U32 R4, R11, 0x4, R2 ;  /* 0x000000040b047825 */ /* 0x022fca00078e0002 */
[----:B------:R2:W5:Y:S01]  /*0260*/  LDG.E.STRONG.SM R11, desc[UR10][R4.64] ;  /* 0x0000000a040b7981 */ /* 0x000562000c1eb900 */
[----:B------:R-:W-:-:S04]  /*0270*/  UIADD3 UR4, UPT, UPT, UR4, 0x1, URZ ;  /* 0x0000000104047890 */ /* 0x000fc8000fffe0ff */
[----:B------:R-:W-:-:S09]  /*0280*/  UISETP.NE.AND UP0, UPT, UR4, URZ, UPT ;  /* 0x000000ff0400728c */ /* 0x000fd2000bf05270 */
[----:B--2---:R-:W-:Y:S05]  /*0290*/  BRA.U UP0, `(.L_x_3) ;  /* 0xfffffffd00ec7547 */ /* 0x004fea000b83ffff */
.L_x_0:
[----:B------:R-:W1:Y:S01]  /*02a0*/  LDCU UR4, c[0x0][0x388] ;  /* 0x00007100ff0477ac */ /* 0x000e620008000800 */
[----:B------:R-:W-:Y:S01]  /*02b0*/  CS2R R2, SRZ ;  /* 0x0000000000027805 */ /* 0x000fe2000001ff00 */
[----:B-1----:R-:W-:-:S09]  /*02c0*/  UISETP.NE.AND UP0, UPT, UR4, URZ, UPT ;  /* 0x000000ff0400728c */ /* 0x002fd2000bf05270 */
[----:B------:R-:W-:Y:S05]  /*02d0*/  BRA.U !UP0, `(.L_x_4) ;  /* 0x0000000508cc7547 */ /* 0x000fea000b800000 */
[----:B------:R-:W1:Y:S01]  /*02e0*/  S2UR UR6, SR_CgaCtaId ;  /* 0x00000000000679c3 */ /* 0x000e620000008800 */
[----:B------:R-:W-:Y:S01]  /*02f0*/  UMOV UR5, 0x400 ;  /* 0x0000040000057882 */ /* 0x000fe20000000000 */
[----:B------:R-:W-:-:S06]  /*0300*/  UIADD3 UR4, UPT, UPT, -UR4, URZ, URZ ;  /* 0x000000ff04047290 */ /* 0x000fcc000fffe1ff */
[----:B------:R-:W2:Y:S01]  /*0310*/  LDC.64 R2, c[0x0][0x380] ;  /* 0x0000e000ff027b82 */ /* 0x000ea20000000a00 */
[----:B-1----:R-:W-:-:S12]  /*0320*/  ULEA UR5, UR6, UR5, 0x18 ;  /* 0x0000000506057291 */ /* 0x002fd8000f8ec0ff */
.L_x_5:
[----:B-12--5:R-:W-:Y:S01]  /*0330*/  IMAD.WIDE.U32 R4, R11, 0x4, R2 ;  /* 0x000000040b047825 */ /* 0x026fe200078e0002 */
[----:B------:R-:W-:Y:S01]  /*0340*/  S2UR UR6, SR_CLOCKLO ;  /* 0x00000000000679c3 */ /* 0x000fe20000005000 */
[----:B------:R-:W-:-:S03]  /*0350*/  NOP ;  /* 0x0000000000007918 */ /* 0x000fc60000000000 */
[----:B------:R-:W2:Y:S04]  /*0360*/  LDG.E.STRONG.SM R11, desc[UR10][R4.64] ;  /* 0x0000000a040b7981 */ /* 0x000ea8000c1eb900 */
[----:B--2---:R1:W-:Y:S01]  /*0370*/  STS [UR8], R11 ;  /* 0x0000000bff007988 */ /* 0x0043e20008000808 */
[----:B------:R-:W2:Y:S01]  /*0380*/  S2UR UR7, SR_CLOCKLO ;  /* 0x00000000000779c3 */ /* 0x000ea20000005000 */
[----:B------:R-:W-:Y:S01]  /*0390*/  NOP ;  /* 0x0000000000007918 */ /* 0x000fe20000000000 */
[----:B------:R-:W-:Y:S01]  /*03a0*/  UIADD3 UR4, UPT, UPT, UR4, 0x1, URZ ;  /* 0x0000000104047890 */ /* 0x000fe2000fffe0ff */
[----:B------:R-:W-:Y:S01]  /*03b0*/  IMAD.MOV.U32 R5, RZ, RZ, RZ ;  /* 0x000000ffff057224 */ /* 0x000fe200078e00ff */
[----:B--2---:R-:W-:Y:S02]  /*03c0*/  UIADD3 UR6, UPT, UPT, -UR6, UR7, URZ ;  /* 0x0000000706067290 */ /* 0x004fe4000fffe1ff */
[----:B------:R-:W-:-:S02]  /*03d0*/  UISETP.NE.AND UP0, UPT, UR4, URZ, UPT ;  /* 0x000000ff0400728c */ /* 0x000fc4000bf05270 */
[----:B------:R-:W-:Y:S02]  /*03e0*/  UIADD3 UR8, UPT, UPT, UR8, 0x4, URZ ;  /* 0x0000000408087890 */ /* 0x000fe4000fffe0ff */
[----:B------:R-:W-:-:S05]  /*03f0*/  IMAD.U32 R4, RZ, RZ, UR6 ;  /* 0x00000006ff047e24 */ /* 0x000fca000f8e00ff */
[----:B------:R1:W-:Y:S01]  /*0400*/  STS.64 [UR5], R4 ;  /* 0x00000004ff007988 */ /* 0x0003e20008000a05 */
[----:B------:R-:W-:Y:S01]  /*0410*/  UIADD3 UR5, UPT, UPT, UR5, 0x8, URZ ;  /* 0x0000000805057890 */ /* 0x000fe2000fffe0ff */
[----:B------:R-:W-:Y:S11]  /*0420*/  BRA.U UP0, `(.L_x_5) ;  /* 0xfffffffd00c07547 */ /* 0x000ff6000b83ffff */
[----:B------:R-:W2:Y:S01]  /*0430*/  LDCU UR6, c[0x0][0x388] ;  /* 0x00007100ff0677ac */ /* 0x000ea20008000800 */
[----:B------:R-:W-:Y:S01]  /*0440*/  HFMA2 R0, -RZ, RZ, 0, 0 ;  /* 0x00000000ff007431 */ /* 0x000fe200000001ff */
[----:B------:R-:W-:Y:S01]  /*0450*/  UMOV UR4, URZ ;  /* 0x000000ff00047c82 */ /* 0x000fe20008000000 */
[----:B--2---:R-:W-:Y:S02]  /*0460*/  UISETP.GE.U32.AND UP1, UPT, UR6, 0x10, UPT ;  /* 0x000000100600788c */ /* 0x004fe4000bf26070 */
[----:B------:R-:W-:-:S04]  /*0470*/  ULOP3.LUT UR8, UR6, 0xf, URZ, 0xc0, !UPT ;  /* 0x0000000f06087892 */ /* 0x000fc8000f8ec0ff */
[----:B------:R-:W-:-:S03]  /*0480*/  UISETP.NE.AND UP0, UPT, UR8, URZ, UPT ;  /* 0x000000ff0800728c */ /* 0x000fc6000bf05270 */
[----:B------:R-:W-:Y:S08]  /*0490*/  BRA.U !UP1, `(.L_x_6) ;  /* 0x00000001098c7547 */ /* 0x000ff0000b800000 */
[----:B------:R-:W2:Y:S01]  /*04a0*/  S2UR UR7, SR_CgaCtaId ;  /* 0x00000000000779c3 */ /* 0x000ea20000008800 */
[----:B------:R-:W-:Y:S01]  /*04b0*/  UMOV UR5, 0x400 ;  /* 0x0000040000057882 */ /* 0x000fe20000000000 */
[----:B------:R-:W-:Y:S01]  /*04c0*/  ULOP3.LUT UR4, UR6, 0xfffffff0, URZ, 0xc0, !UPT ;  /* 0xfffffff006047892 */ /* 0x000fe2000f8ec0ff */
[----:B------:R-:W-:Y:S01]  /*04d0*/  IMAD.MOV.U32 R0, RZ, RZ, RZ ;  /* 0x000000ffff007224 */ /* 0x000fe200078e00ff */
[----:B--2---:R-:W-:Y:S02]  /*04e0*/  ULEA UR5, UR7, UR5, 0x18 ;  /* 0x0000000507057291 */ /* 0x004fe4000f8ec0ff */
[----:B------:R-:W-:Y:S02]  /*04f0*/  UIADD3 UR7, UPT, UPT, -UR4, URZ, URZ ;  /* 0x000000ff04077290 */ /* 0x000fe4000fffe1ff */
[----:B------:R-:W-:-:S12]  /*0500*/  UIADD3 UR5, UPT, UPT, UR5, 0x40, URZ ;  /* 0x0000004005057890 */ /* 0x000fd8000fffe0ff */
.L_x_7:
[----:B------:R-:W-:Y:S01]  /*0510*/  LDS R3, [UR5+-0x40] ;  /* 0xffffc005ff037984 */ /* 0x000fe20008000800 */
[----:B------:R-:W-:-:S03]  /*0520*/  UIADD3 UR7, UPT, UPT, UR7, 0x10, URZ ;  /* 0x0000001007077890 */ /* 0x000fc6000fffe0ff */
[----:B-1----:R-:W1:Y:S01]  /*0530*/  LDS R4, [UR5+-0x38] ;  /* 0xffffc805ff047984 */ /* 0x002e620008000800 */
[----:B------:R-:W-:-:S03]  /*0540*/  UISETP.NE.AND UP1, UPT, UR7, URZ, UPT ;  /* 0x000000ff0700728c */ /* 0x000fc6000bf25270 */
[----:B------:R-:W-:Y:S04]  /*0550*/  LDS R2, [UR5+-0x30] ;  /* 0xffffd005ff027984 */ /* 0x000fe80008000800 */
[----:B------:R-:W2:Y:S04]  /*0560*/  LDS R6, [UR5+-0x28] ;  /* 0xffffd805ff067984 */ /* 0x000ea80008000800 */
[----:B------:R-:W-:Y:S04]  /*0570*/  LDS R5, [UR5+-0x20] ;  /* 0xffffe005ff057984 */ /* 0x000fe80008000800 */
[----:B0-----:R-:W0:Y:S04]  /*0580*/  LDS R8, [UR5+-0x18] ;  /* 0xffffe805ff087984 */ /* 0x001e280008000800 */
[----:B------:R-:W-:Y:S04]  /*0590*/  LDS R7, [UR5+-0x10] ;  /* 0xfffff005ff077984 */ /* 0x000fe80008000800 */
[----:B------:R-:W3:Y:S04]  /*05a0*/  LDS R10, [UR5+-0x8] ;  /* 0xfffff805ff0a7984 */ /* 0x000ee80008000800 */
[----:B------:R-:W-:Y:S04]  /*05b0*/  LDS R9, [UR5] ;  /* 0x00000005ff097984 */ /* 0x000fe80008000800 */
[----:B------:R-:W4:Y:S04]  /*05c0*/  LDS R12, [UR5+0x8] ;  /* 0x00000805ff0c7984 */ /* 0x000f280008000800 */
[----:B------:R-:W-:Y:S04]  /*05d0*/  LDS R11, [UR5+0x10] ;  /* 0x00001005ff0b7984 */ /* 0x000fe80008000800 */
[----:B------:R-:W5:Y:S01]  /*05e0*/  LDS R14, [UR5+0x18] ;  /* 0x00001805ff0e7984 */ /* 0x000f620008000800 */
[----:B-1----:R-:W-:-:S03]  /*05f0*/  IADD3 R3, PT, PT, R4, R0, R3 ;  /* 0x0000000004037210 */ /* 0x002fc60007ffe003 */
[----:B------:R-:W-:Y:S04]  /*0600*/  LDS R13, [UR5+0x20] ;  /* 0x00002005ff0d7984 */ /* 0x000fe80008000800 */
[----:B------:R-:W1:Y:S01]  /*0610*/  LDS R16, [UR5+0x28] ;  /* 0x00002805ff107984 */ /* 0x000e620008000800 */
[----:B--2---:R-:W-:-:S03]  /*0620*/  IADD3 R2, PT, PT, R6, R3, R2 ;  /* 0x0000000306027210 */ /* 0x004fc60007ffe002 */
[----:B------:R-:W-:Y:S04]  /*0630*/  LDS R15, [UR5+0x30] ;  /* 0x00003005ff0f7984 */ /* 0x000fe80008000800 */
[----:B------:R-:W2:Y:S01]  /*0640*/  LDS R17, [UR5+0x38] ;  /* 0x00003805ff117984 */ /* 0x000ea20008000800 */
[----:B0-----:R-:W-:Y:S01]  /*0650*/  IADD3 R2, PT, PT, R8, R2, R5 ;  /* 0x0000000208027210 */ /* 0x001fe20007ffe005 */
[----:B------:R-:W-:-:S03]  /*0660*/  UIADD3 UR5, UPT, UPT, UR5, 0x80, URZ ;  /* 0x0000008005057890 */ /* 0x000fc6000fffe0ff */
[----:B---3--:R-:W-:-:S04]  /*0670*/  IADD3 R2, PT, PT, R10, R2, R7 ;  /* 0x000000020a027210 */ /* 0x008fc80007ffe007 */
[----:B----4-:R-:W-:-:S04]  /*0680*/  IADD3 R2, PT, PT, R12, R2, R9 ;  /* 0x000000020c027210 */ /* 0x010fc80007ffe009 */
[----:B-----5:R-:W-:-:S04]  /*0690*/  IADD3 R2, PT, PT, R14, R2, R11 ;  /* 0x000000020e027210 */ /* 0x020fc80007ffe00b */
[----:B-1----:R-:W-:-:S04]  /*06a0*/  IADD3 R2, PT, PT, R16, R2, R13 ;  /* 0x0000000210027210 */ /* 0x002fc80007ffe00d */
[----:B--2---:R-:W-:Y:S01]  /*06b0*/  IADD3 R0, PT, PT, R17, R2, R15 ;  /* 0x0000000211007210 */ /* 0x004fe20007ffe00f */
[----:B------:R-:W-:Y:S06]  /*06c0*/  BRA.U UP1, `(.L_x_7) ;  /* 0xfffffffd01907547 */ /* 0x000fec000b83ffff */
.L_x_6:
[----:B------:R-:W-:Y:S05]  /*06d0*/  BRA.U !UP0, `(.L_x_8) ;  /* 0x0000000108c47547 */ /* 0x000fea000b800000 */
[----:B------:R-:W-:Y:S02]  /*06e0*/  UISETP.GE.U32.AND UP0, UPT, UR8, 0x8, UPT ;  /* 0x000000080800788c */ /* 0x000fe4000bf06070 */
[----:B------:R-:W-:-:S04]  /*06f0*/  ULOP3.LUT UR9, UR6, 0x7, URZ, 0xc0, !UPT ;  /* 0x0000000706097892 */ /* 0x000fc8000f8ec0ff */
[----:B------:R-:W-:-:S03]  /*0700*/  UISETP.NE.AND UP1, UPT, UR9, URZ, UPT ;  /* 0x000000ff0900728c */ /* 0x000fc6000bf25270 */
[----:B------:R-:W-:Y:S08]  /*0710*/  BRA.U !UP0, `(.L_x_9) ;  /* 0x0000000108447547 */ /* 0x000ff0000b800000 */
[----:B------:R-:W2:Y:S01]  /*0720*/  S2UR UR7, SR_CgaCtaId ;  /* 0x00000000000779c3 */ /* 0x000ea20000008800 */
[----:B------:R-:W-:Y:S02]  /*0730*/  UMOV UR5, 0x400 ;  /* 0x0000040000057882 */ /* 0x000fe40000000000 */
[----:B--2---:R-:W-:-:S04]  /*0740*/  ULEA UR5, UR7, UR5, 0x18 ;  /* 0x0000000507057291 */ /* 0x004fc8000f8ec0ff */
[----:B------:R-:W-:Y:S02]  /*0750*/  ULEA UR5, UR4, UR5, 0x3 ;  /* 0x0000000504057291 */ /* 0x000fe4000f8e18ff */
[----:B------:R-:W-:-:S07]  /*0760*/  UIADD3 UR4, UPT, UPT, UR4, 0x8, URZ ;  /* 0x0000000804047890 */ /* 0x000fce000fffe0ff */
[----:B------:R-:W-:Y:S04]  /*0770*/  LDS R3, [UR5] ;  /* 0x00000005ff037984 */ /* 0x000fe80008000800 */
[----:B-1----:R-:W1:Y:S04]  /*0780*/  LDS R4, [UR5+0x8] ;  /* 0x00000805ff047984 */ /* 0x002e680008000800 */
[----:B------:R-:W-:Y:S04]  /*0790*/  LDS R2, [UR5+0x10] ;  /* 0x00001005ff027984 */ /* 0x000fe80008000800 */
[----:B------:R-:W2:Y:S04]  /*07a0*/  LDS R6, [UR5+0x18] ;  /* 0x00001805ff067984 */ /* 0x000ea80008000800 */
[----:B------:R-:W-:Y:S04]  /*07b0*/  LDS R5, [UR5+0x20] ;  /* 0x00002005ff057984 */ /* 0x000fe80008000800 */
[----:B0-----:R-:W0:Y:S04]  /*07c0*/  LDS R8, [UR5+0x28] ;  /* 0x00002805ff087984 */ /* 0x001e280008000800 */
[----:B------:R-:W-:Y:S04]  /*07d0*/  LDS R7, [UR5+0x30] ;  /* 0x00003005ff077984 */ /* 0x000fe80008000800 */
[----:B------:R-:W3:Y:S01]  /*07e0*/  LDS R9, [UR5+0x38] ;  /* 0x00003805ff097984 */ /* 0x000ee20008000800 */
[----:B-1----:R-:W-:-:S04]  /*07f0*/  IADD3 R3, PT, PT, R4, R0, R3 ;  /* 0x0000000004037210 */ /* 0x002fc80007ffe003 */
[----:B--2---:R-:W-:-:S04]  /*0800*/  IADD3 R2, PT, PT, R6, R3, R2 ;  /* 0x0000000306027210 */ /* 0x004fc80007ffe002 */
[----:B0-----:R-:W-:-:S04]  /*0810*/  IADD3 R2, PT, PT, R8, R2, R5 ;  /* 0x0000000208027210 */ /* 0x001fc80007ffe005 */
[----:B---3--:R-:W-:-:S07]  /*0820*/  IADD3 R0, PT, PT, R9, R2, R7 ;  /* 0x0000000209007210 */ /* 0x008fce0007ffe007 */
.L_x_9:
        /* <DEDUP_REMOVED lines=11> */
[----:B------:R-:W2:Y:S04]  /*08e0*/  LDS R2, [UR6+0x8] ;  /* 0x00000806ff027984 */ /* 0x000ea80008000800 */
[----:B-1----:R-:W-:Y:S04]  /*08f0*/  LDS R5, [UR6+0x10] ;  /* 0x00001006ff057984 */ /* 0x002fe80008000800 */
[----:B------:R-:W1:Y:S01]  /*0900*/  LDS R4, [UR6+0x18] ;  /* 0x00001806ff047984 */ /* 0x000e620008000800 */
[----:B--2---:R-:W-:-:S04]  /*0910*/  IADD3 R0, PT, PT, R2, R0, R3 ;  /* 0x0000000002007210 */ /* 0x004fc80007ffe003 */
[----:B-1----:R-:W-:-:S07]  /*0920*/  IADD3 R0, PT, PT, R4, R0, R5 ;  /* 0x0000000004007210 */ /* 0x002fce0007ffe005 */
.L_x_10:
[----:B------:R-:W-:Y:S05]  /*0930*/  BRA.U !UP1, `(.L_x_8) ;  /* 0x00000001092c7547 */ /* 0x000fea000b800000 */
[----:B------:R-:W2:Y:S01]  /*0940*/  S2UR UR7, SR_CgaCtaId ;  /* 0x00000000000779c3 */ /* 0x000ea20000008800 */
[----:B------:R-:W-:Y:S01]  /*0950*/  UMOV UR6, 0x400 ;  /* 0x0000040000067882 */ /* 0x000fe20000000000 */
[----:B------:R-:W-:Y:S02]  /*0960*/  UIADD3 UR5, UPT, UPT, -UR5, URZ, URZ ;  /* 0x000000ff05057290 */ /* 0x000fe4000fffe1ff */
[----:B--2---:R-:W-:-:S04]  /*0970*/  ULEA UR6, UR7, UR6, 0x18 ;  /* 0x0000000607067291 */ /* 0x004fc8000f8ec0ff */
[----:B------:R-:W-:-:S12]  /*0980*/  ULEA UR4, UR4, UR6, 0x3 ;  /* 0x0000000604047291 */ /* 0x000fd8000f8e18ff */
.L_x_11:
[----:B------:R-:W2:Y:S01]  /*0990*/  LDS R3, [UR4] ;  /* 0x00000004ff037984 */ /* 0x000ea20008000800 */
[----:B------:R-:W-:Y:S02]  /*09a0*/  UIADD3 UR5, UPT, UPT, UR5, 0x1, URZ ;  /* 0x0000000105057890 */ /* 0x000fe4000fffe0ff */
[----:B------:R-:W-:Y:S02]  /*09b0*/  UIADD3 UR4, UPT, UPT, UR4, 0x8, URZ ;  /* 0x0000000804047890 */ /* 0x000fe4000fffe0ff */
[----:B------:R-:W-:Y:S01]  /*09c0*/  UISETP.NE.AND UP0, UPT, UR5, URZ, UPT ;  /* 0x000000ff0500728c */ /* 0x000fe2000bf05270 */
[----:B--2---:R-:W-:-:S08]  /*09d0*/  IMAD.IADD R0, R3, 0x1, R0 ;  /* 0x0000000103007824 */ /* 0x004fd000078e0200 */
[----:B------:R-:W-:Y:S05]  /*09e0*/  BRA.U UP0, `(.L_x_11) ;  /* 0xfffffffd00e87547 */ /* 0x000fea000b83ffff */
.L_x_8:
[----:B------:R-:W-:Y:S01]  /*09f0*/  MOV R2, R0 ;  /* 0x0000000000027202 */ /* 0x000fe20000000f00 */
[----:B------:R-:W-:-:S07]  /*0a00*/  IMAD.MOV.U32 R3, RZ, RZ, RZ ;  /* 0x000000ffff037224 */ /* 0x000fce00078e00ff */
.L_x_4:
[----:B------:R-:W2:Y:S01]  /*0a10*/  S2R R7, SR_TID.X ;  /* 0x0000000000077919 */ /* 0x000ea20000002100 */
[----:B-1----:R-:W2:Y:S02]  /*0a20*/  LDC.64 R4, c[0x0][0x390] ;  /* 0x0000e400ff047b82 */ /* 0x002ea40000000a00 */
[----:B--2---:R-:W-:-:S05]  /*0a30*/  IMAD.WIDE.U32 R4, R7, 0x8, R4 ;  /* 0x0000000807047825 */ /* 0x004fca00078e0004 */
[----:B------:R-:W-:Y:S01]  /*0a40*/  STG.E.64 desc[UR10][R4.64], R2 ;  /* 0x0000000204007986 */ /* 0x000fe2000c101b0a */
[----:B------:R-:W-:Y:S05]  /*0a50*/  EXIT ;  /* 0x000000000000794d */ /* 0x000fea0003800000 */
.L_x_12:
[----:B------:R-:W-:-:S00]  /*0a60*/  BRA `(.L_x_12) ;  /* 0xfffffffc00fc7947 */ /* 0x000fc0000383ffff */
[----:B------:R-:W-:-:S00]  /*0a70*/  NOP ;  /* 0x0000000000007918 */ /* 0x000fc00000000000 */
        /* <DEDUP_REMOVED lines=8> */
.L_x_13:


//--------------------- .nv.shared._Z6pchasePjjPm --------------------------
	.section	.nv.shared._Z6pchasePjjPm,"aw",@nobits
	.sectionflags	@""
	.align	8
.nv.shared._Z6pchasePjjPm:
	.zero		1408


//--------------------- .nv.shared.reserved.0     --------------------------
	.section	.nv.shared.reserved.0,"aw",@nobits
	.weak		__nv_reservedSMEM_offset_0_alias
	.size		__nv_reservedSMEM_offset_0_alias, 0, 64
	.other		__nv_reservedSMEM_offset_0_alias,@"STO_CUDA_RESERVED_SHARED STV_DEFAULT"
__nv_reservedSMEM_offset_0_alias:
	.zero		0
	.zero		64


//--------------------- .nv.constant0._Z6pchasePjjPm --------------------------
	.section	.nv.constant0._Z6pchasePjjPm,"a",@progbits
	.sectionflags	@""
	.align	4
.nv.constant0._Z6pchasePjjPm:
	.zero		920


//--------------------- SYMBOLS --------------------------

	.type		.nv.reservedSmem.offset0,@object
	.size		.nv.reservedSmem.offset0,0x4
	.type		.nv.reservedSmem.cap,@object
	.size		.nv.reservedSmem.cap,0x4
